//
// Generated by NVIDIA NVVM Compiler
//
// Compiler Build ID: CL-36424714
// Cuda compilation tools, release 13.0, V13.0.88
// Based on NVVM 20.0.0
//

.version 9.0
.target sm_100
.address_size 64

	// .globl	default_function_kernel

.visible .entry default_function_kernel(
	.param .u64 .ptr .align 1 default_function_kernel_param_0,
	.param .u64 .ptr .align 1 default_function_kernel_param_1
)
.maxntid 32
{
	.reg .pred 	%p<3>;
	.reg .b16 	%rs<2>;
	.reg .b32 	%r<8>;
	.reg .b32 	%f<2>;
	.reg .b64 	%rd<9>;

	ld.param.u64 	%rd1, [default_function_kernel_param_0];
	ld.param.u64 	%rd2, [default_function_kernel_param_1];
	mov.u32 	%r1, %ctaid.x;
	shl.b32 	%r3, %r1, 1;
	mov.u32 	%r2, %tid.x;
	shr.u32 	%r4, %r2, 4;
	or.b32  	%r5, %r3, %r4;
	setp.gt.u32 	%p1, %r5, 664;
	@%p1 bra 	$L__BB0_2;
	cvta.to.global.u64 	%rd3, %rd2;
	cvta.to.global.u64 	%rd4, %rd1;
	shl.b32 	%r6, %r1, 5;
	or.b32  	%r7, %r6, %r2;
	cvt.u64.u32 	%rd5, %r7;
	mul.wide.u32 	%rd6, %r7, 4;
	add.s64 	%rd7, %rd3, %rd6;
	ld.global.nc.f32 	%f1, [%rd7];
	setp.nan.f32 	%p2, %f1, %f1;
	selp.u16 	%rs1, 1, 0, %p2;
	add.s64 	%rd8, %rd4, %rd5;
	st.global.u8 	[%rd8], %rs1;
$L__BB0_2:
	ret;

}


// ===== COMPILED SASS (sm_100) =====

	.target	sm_100

	.elftype	@"ET_EXEC"


//--------------------- .note.nv.tkinfo           --------------------------
	.section	.note.nv.tkinfo,"",@"SHT_NOTE"
	.sectionflags	@"SHF_NOTE_NV_TKINFO"
	.tkinfo
        /*0018*/ 	.word	0x00000002
        /*0030*/ 	.string	""
        /*0030*/ 	.string	"ptxas"
        /*0030*/ 	.string	"Cuda compilation tools, release 13.0, V13.0.88"
        /*0030*/ 	.string	"Build cuda_13.0.r13.0/compiler.36424714_0"
        /*0030*/ 	.string	"-arch sm_100 -m 64 "



//--------------------- .note.nv.cuinfo           --------------------------
	.section	.note.nv.cuinfo,"",@"SHT_NOTE"
	.sectionflags	@"SHF_NOTE_NV_CUINFO"
        /*0018*/ 	.short	0x0002
        /*001a*/ 	.short	0x0064
        /*001c*/ 	.short	0x0082
	.zero		2


//--------------------- .nv.info                  --------------------------
	.section	.nv.info,"",@"SHT_CUDA_INFO"
	.align	4


	//----- nvinfo : EIATTR_REGCOUNT
	.align		4
        /*0000*/ 	.byte	0x04, 0x2f
        /*0002*/ 	.short	(.L_1 - .L_0)
	.align		4
.L_0:
        /*0004*/ 	.word	index@(default_function_kernel)
        /*0008*/ 	.word	0x0000000a


	//----- nvinfo : EIATTR_FRAME_SIZE
	.align		4
.L_1:
        /*000c*/ 	.byte	0x04, 0x11
        /*000e*/ 	.short	(.L_3 - .L_2)
	.align		4
.L_2:
        /*0010*/ 	.word	index@(default_function_kernel)
        /*0014*/ 	.word	0x00000000


	//----- nvinfo : EIATTR_MIN_STACK_SIZE
	.align		4
.L_3:
        /*0018*/ 	.byte	0x04, 0x12
        /*001a*/ 	.short	(.L_5 - .L_4)
	.align		4
.L_4:
        /*001c*/ 	.word	index@(default_function_kernel)
        /*0020*/ 	.word	0x00000000
.L_5:


//--------------------- .nv.compat                --------------------------
	.section	.nv.compat,"",@"SHT_CUDA_COMPAT_INFO"
	.align	4
        /*0000*/ 	.byte	0x02, 0x09, 0x00, 0x00, 0x02, 0x02, 0x01, 0x00, 0x02, 0x05, 0x05, 0x00, 0x03, 0x07, 0x01, 0x01
        /*0010*/ 	.byte	0x02, 0x03, 0x00, 0x00, 0x02, 0x06, 0x01, 0x00, 0x04, 0x0b, 0x08, 0x00, 0x09, 0x00, 0x00, 0x00
        /*0020*/ 	.byte	0x00, 0x00, 0x00, 0x00


//--------------------- .nv.info.default_function_kernel --------------------------
	.section	.nv.info.default_function_kernel,"",@"SHT_CUDA_INFO"
	.sectionflags	@""
	.align	4


	//----- nvinfo : EIATTR_CUDA_API_VERSION
	.align		4
        /*0000*/ 	.byte	0x04, 0x37
        /*0002*/ 	.short	(.L_7 - .L_6)
.L_6:
        /*0004*/ 	.word	0x00000082


	//----- nvinfo : EIATTR_KPARAM_INFO
	.align		4
.L_7:
        /*0008*/ 	.byte	0x04, 0x17
        /*000a*/ 	.short	(.L_9 - .L_8)
.L_8:
        /*000c*/ 	.word	0x00000000
        /*0010*/ 	.short	0x0001
        /*0012*/ 	.short	0x0008
        /*0014*/ 	.byte	0x00, 0xf5, 0x21, 0x00


	//----- nvinfo : EIATTR_KPARAM_INFO
	.align		4
.L_9:
        /*0018*/ 	.byte	0x04, 0x17
        /*001a*/ 	.short	(.L_11 - .L_10)
.L_10:
        /*001c*/ 	.word	0x00000000
        /*0020*/ 	.short	0x0000
        /*0022*/ 	.short	0x0000
        /*0024*/ 	.byte	0x00, 0xf5, 0x21, 0x00


	//----- nvinfo : EIATTR_SPARSE_MMA_MASK
	.align		4
.L_11:
        /*0028*/ 	.byte	0x03, 0x50
        /*002a*/ 	.short	0x0000


	//----- nvinfo : EIATTR_MAXREG_COUNT
	.align		4
        /*002c*/ 	.byte	0x03, 0x1b
        /*002e*/ 	.short	0x00ff


	//----- nvinfo : EIATTR_MERCURY_ISA_VERSION
	.align		4
        /*0030*/ 	.byte	0x03, 0x5f
        /*0032*/ 	.short	0x0101


	//----- nvinfo : EIATTR_VRC_CTA_INIT_COUNT
	.align		4
        /*0034*/ 	.byte	0x02, 0x4a
	.zero		1
	.zero		1


	//----- nvinfo : EIATTR_EXIT_INSTR_OFFSETS
	.align		4
        /*0038*/ 	.byte	0x04, 0x1c
        /*003a*/ 	.short	(.L_13 - .L_12)


	//   ....[0]....
.L_12:
        /*003c*/ 	.word	0x00000070


	//   ....[1]....
        /*0040*/ 	.word	0x00000140


	//----- nvinfo : EIATTR_MAX_THREADS
	.align		4
.L_13:
        /*0044*/ 	.byte	0x04, 0x05
        /*0046*/ 	.short	(.L_15 - .L_14)
.L_14:
        /*0048*/ 	.word	0x00000020
        /*004c*/ 	.word	0x00000001
        /*0050*/ 	.word	0x00000001


	//----- nvinfo : EIATTR_CBANK_PARAM_SIZE
	.align		4
.L_15:
        /*0054*/ 	.byte	0x03, 0x19
        /*0056*/ 	.short	0x0010


	//----- nvinfo : EIATTR_PARAM_CBANK
	.align		4
        /*0058*/ 	.byte	0x04, 0x0a
        /*005a*/ 	.short	(.L_17 - .L_16)
	.align		4
.L_16:
        /*005c*/ 	.word	index@(.nv.constant0.default_function_kernel)
        /*0060*/ 	.short	0x0380
        /*0062*/ 	.short	0x0010


	//----- nvinfo : EIATTR_SW_WAR
	.align		4
.L_17:
        /*0064*/ 	.byte	0x04, 0x36
        /*0066*/ 	.short	(.L_19 - .L_18)
.L_18:
        /*0068*/ 	.word	0x00000008
.L_19:


//--------------------- .nv.callgraph             --------------------------
	.section	.nv.callgraph,"",@"SHT_CUDA_CALLGRAPH"
	.align	4
	.sectionentsize	8
	.align		4
        /*0000*/ 	.word	0x00000000
	.align		4
        /*0004*/ 	.word	0xffffffff
	.align		4
        /*0008*/ 	.word	0x00000000
	.align		4
        /*000c*/ 	.word	0xfffffffe
	.align		4
        /*0010*/ 	.word	0x00000000
	.align		4
        /*0014*/ 	.word	0xfffffffd
	.align		4
        /*0018*/ 	.word	0x00000000
	.align		4
        /*001c*/ 	.word	0xfffffffc


//--------------------- .text.default_function_kernel --------------------------
	.section	.text.default_function_kernel,"ax",@progbits
	.align	128
        .global         default_function_kernel
        .type           default_function_kernel,@function
        .size           default_function_kernel,(.L_x_1 - default_function_kernel)
        .other          default_function_kernel,@"STO_CUDA_ENTRY STV_DEFAULT"
default_function_kernel:
.text.default_function_kernel:
[----:B------:R-:W-:Y:S01]  /*0000*/  LDC R1, c[0x0][0x37c] ;  /* 0x0000df00ff017b82 */ /* 0x000fe20000000800 */
[----:B------:R-:W0:Y:S07]  /*0010*/  S2R R5, SR_TID.X ;  /* 0x0000000000057919 */ /* 0x000e2e0000002100 */
[----:B------:R-:W1:Y:S02]  /*0020*/  S2UR UR5, SR_CTAID.X ;  /* 0x00000000000579c3 */ /* 0x000e640000002500 */
[----:B-1----:R-:W-:Y:S01]  /*0030*/  USHF.L.U32 UR4, UR5, 0x1, URZ ;  /* 0x0000000105047899 */ /* 0x002fe200080006ff */
[----:B0-----:R-:W-:-:S05]  /*0040*/  SHF.R.U32.HI R0, RZ, 0x4, R5 ;  /* 0x00000004ff007819 */ /* 0x001fca0000011605 */
[----:B------:R-:W-:-:S04]  /*0050*/  LOP3.LUT R0, R0, UR4, RZ, 0xfc, !PT ;  /* 0x0000000400007c12 */ /* 0x000fc8000f8efcff */
[----:B------:R-:W-:-:S13]  /*0060*/  ISETP.GT.U32.AND P0, PT, R0, 0x298, PT ;  /* 0x000002980000780c */ /* 0x000fda0003f04070 */
[----:B------:R-:W-:Y:S05]  /*0070*/  @P0 EXIT ;  /* 0x000000000000094d */ /* 0x000fea0003800000 */
[----:B------:R-:W0:Y:S01]  /*0080*/  LDC.64 R2, c[0x0][0x388] ;  /* 0x0000e200ff027b82 */ /* 0x000e220000000a00 */
[----:B------:R-:W1:Y:S01]  /*0090*/  LDCU.64 UR6, c[0x0][0x358] ;  /* 0x00006b00ff0677ac */ /* 0x000e620008000a00 */
[----:B------:R-:W-:Y:S01]  /*00a0*/  USHF.L.U32 UR4, UR5, 0x5, URZ ;  /* 0x0000000505047899 */ /* 0x000fe200080006ff */
[----:B------:R-:W2:Y:S05]  /*00b0*/  LDCU.64 UR8, c[0x0][0x380] ;  /* 0x00007000ff0877ac */ /* 0x000eaa0008000a00 */
[----:B------:R-:W-:-:S05]  /*00c0*/  LOP3.LUT R5, R5, UR4, RZ, 0xfc, !PT ;  /* 0x0000000405057c12 */ /* 0x000fca000f8efcff */
[----:B0-----:R-:W-:-:S06]  /*00d0*/  IMAD.WIDE.U32 R2, R5, 0x4, R2 ;  /* 0x0000000405027825 */ /* 0x001fcc00078e0002 */
[----:B-1----:R-:W3:Y:S01]  /*00e0*/  LDG.E.CONSTANT R2, desc[UR6][R2.64] ;  /* 0x0000000602027981 */ /* 0x002ee2000c1e9900 */
[----:B--2---:R-:W-:-:S05]  /*00f0*/  IADD3 R4, P1, PT, R5, UR8, RZ ;  /* 0x0000000805047c10 */ /* 0x004fca000ff3e0ff */
[----:B------:R-:W-:Y:S01]  /*0100*/  IMAD.X R5, RZ, RZ, UR9, P1 ;  /* 0x00000009ff057e24 */ /* 0x000fe200088e06ff */
[----:B---3--:R-:W-:-:S04]  /*0110*/  FSETP.NAN.AND P0, PT, R2, R2, PT ;  /* 0x000000020200720b */ /* 0x008fc80003f08000 */
[----:B------:R-:W-:-:S05]  /*0120*/  SEL R7, RZ, 0x1, !P0 ;  /* 0x00000001ff077807 */ /* 0x000fca0004000000 */
[----:B------:R-:W-:Y:S01]  /*0130*/  STG.E.U8 desc[UR6][R4.64], R7 ;  /* 0x0000000704007986 */ /* 0x000fe2000c101106 */
[----:B------:R-:W-:Y:S05]  /*0140*/  EXIT ;  /* 0x000000000000794d */ /* 0x000fea0003800000 */
.L_x_0:
[----:B------:R-:W-:-:S00]  /*0150*/  BRA `(.L_x_0) ;  /* 0xfffffffc00fc7947 */ /* 0x000fc0000383ffff */
[----:B------:R-:W-:-:S00]  /*0160*/  NOP ;  /* 0x0000000000007918 */ /* 0x000fc00000000000 */
        /* <DEDUP_REMOVED lines=9> */
.L_x_1:


//--------------------- .nv.shared.reserved.0     --------------------------
	.section	.nv.shared.reserved.0,"aw",@nobits
	.weak		__nv_reservedSMEM_offset_0_alias
	.size		__nv_reservedSMEM_offset_0_alias, 0, 64
	.other		__nv_reservedSMEM_offset_0_alias,@"STO_CUDA_RESERVED_SHARED STV_DEFAULT"
__nv_reservedSMEM_offset_0_alias:
	.zero		0
	.zero		64


//--------------------- .nv.constant0.default_function_kernel --------------------------
	.section	.nv.constant0.default_function_kernel,"a",@progbits
	.sectionflags	@""
	.align	4
.nv.constant0.default_function_kernel:
	.zero		912


//--------------------- SYMBOLS --------------------------

	.type		.nv.reservedSmem.offset0,@object
	.size		.nv.reservedSmem.offset0,0x4
